//
// Generated by NVIDIA NVVM Compiler
//
// Compiler Build ID: CL-36424714
// Cuda compilation tools, release 13.0, V13.0.88
// Based on NVVM 20.0.0
//

.version 9.0
.target sm_100
.address_size 64

	// .globl	_Z29_cuda_parallel_multiplicationiPii

.visible .entry _Z29_cuda_parallel_multiplicationiPii(
	.param .u32 _Z29_cuda_parallel_multiplicationiPii_param_0,
	.param .u64 .ptr .align 1 _Z29_cuda_parallel_multiplicationiPii_param_1,
	.param .u32 _Z29_cuda_parallel_multiplicationiPii_param_2
)
{
	.reg .pred 	%p<3>;
	.reg .b32 	%r<14>;
	.reg .b64 	%rd<5>;

	ld.param.u32 	%r6, [_Z29_cuda_parallel_multiplicationiPii_param_0];
	ld.param.u64 	%rd2, [_Z29_cuda_parallel_multiplicationiPii_param_1];
	ld.param.u32 	%r7, [_Z29_cuda_parallel_multiplicationiPii_param_2];
	mov.u32 	%r8, %ctaid.x;
	mov.u32 	%r1, %ntid.x;
	mov.u32 	%r9, %tid.x;
	mad.lo.s32 	%r13, %r8, %r1, %r9;
	setp.ge.s32 	%p1, %r13, %r6;
	@%p1 bra 	$L__BB0_3;
	mov.u32 	%r10, %nctaid.x;
	mul.lo.s32 	%r3, %r1, %r10;
	cvta.to.global.u64 	%rd1, %rd2;
$L__BB0_2:
	mul.wide.s32 	%rd3, %r13, 4;
	add.s64 	%rd4, %rd1, %rd3;
	ld.global.u32 	%r11, [%rd4];
	mul.lo.s32 	%r12, %r11, %r7;
	st.global.u32 	[%rd4], %r12;
	add.s32 	%r13, %r13, %r3;
	bar.sync 	0;
	setp.lt.s32 	%p2, %r13, %r6;
	@%p2 bra 	$L__BB0_2;
$L__BB0_3:
	ret;

}


// ===== COMPILED SASS (sm_100) =====

	.target	sm_100

	.elftype	@"ET_EXEC"


//--------------------- .note.nv.tkinfo           --------------------------
	.section	.note.nv.tkinfo,"",@"SHT_NOTE"
	.sectionflags	@"SHF_NOTE_NV_TKINFO"
	.tkinfo
        /*0018*/ 	.word	0x00000002
        /*0030*/ 	.string	""
        /*0030*/ 	.string	"ptxas"
        /*0030*/ 	.string	"Cuda compilation tools, release 13.0, V13.0.88"
        /*0030*/ 	.string	"Build cuda_13.0.r13.0/compiler.36424714_0"
        /*0030*/ 	.string	"-arch sm_100 -m 64 "



//--------------------- .note.nv.cuinfo           --------------------------
	.section	.note.nv.cuinfo,"",@"SHT_NOTE"
	.sectionflags	@"SHF_NOTE_NV_CUINFO"
        /*0018*/ 	.short	0x0002
        /*001a*/ 	.short	0x0064
        /*001c*/ 	.short	0x0082
	.zero		2


//--------------------- .nv.info                  --------------------------
	.section	.nv.info,"",@"SHT_CUDA_INFO"
	.align	4


	//----- nvinfo : EIATTR_REGCOUNT
	.align		4
        /*0000*/ 	.byte	0x04, 0x2f
        /*0002*/ 	.short	(.L_1 - .L_0)
	.align		4
.L_0:
        /*0004*/ 	.word	index@(_Z29_cuda_parallel_multiplicationiPii)
        /*0008*/ 	.word	0x0000000c


	//----- nvinfo : EIATTR_FRAME_SIZE
	.align		4
.L_1:
        /*000c*/ 	.byte	0x04, 0x11
        /*000e*/ 	.short	(.L_3 - .L_2)
	.align		4
.L_2:
        /*0010*/ 	.word	index@(_Z29_cuda_parallel_multiplicationiPii)
        /*0014*/ 	.word	0x00000000


	//----- nvinfo : EIATTR_MIN_STACK_SIZE
	.align		4
.L_3:
        /*0018*/ 	.byte	0x04, 0x12
        /*001a*/ 	.short	(.L_5 - .L_4)
	.align		4
.L_4:
        /*001c*/ 	.word	index@(_Z29_cuda_parallel_multiplicationiPii)
        /*0020*/ 	.word	0x00000000
.L_5:


//--------------------- .nv.compat                --------------------------
	.section	.nv.compat,"",@"SHT_CUDA_COMPAT_INFO"
	.align	4
        /*0000*/ 	.byte	0x02, 0x09, 0x00, 0x00, 0x02, 0x02, 0x01, 0x00, 0x02, 0x05, 0x05, 0x00, 0x03, 0x07, 0x01, 0x01
        /*0010*/ 	.byte	0x02, 0x03, 0x00, 0x00, 0x02, 0x06, 0x01, 0x00, 0x04, 0x0b, 0x08, 0x00, 0x09, 0x00, 0x00, 0x00
        /*0020*/ 	.byte	0x00, 0x00, 0x00, 0x00


//--------------------- .nv.info._Z29_cuda_parallel_multiplicationiPii --------------------------
	.section	.nv.info._Z29_cuda_parallel_multiplicationiPii,"",@"SHT_CUDA_INFO"
	.sectionflags	@""
	.align	4


	//----- nvinfo : EIATTR_CUDA_API_VERSION
	.align		4
        /*0000*/ 	.byte	0x04, 0x37
        /*0002*/ 	.short	(.L_7 - .L_6)
.L_6:
        /*0004*/ 	.word	0x00000082


	//----- nvinfo : EIATTR_KPARAM_INFO
	.align		4
.L_7:
        /*0008*/ 	.byte	0x04, 0x17
        /*000a*/ 	.short	(.L_9 - .L_8)
.L_8:
        /*000c*/ 	.word	0x00000000
        /*0010*/ 	.short	0x0002
        /*0012*/ 	.short	0x0010
        /*0014*/ 	.byte	0x00, 0xf0, 0x11, 0x00


	//----- nvinfo : EIATTR_KPARAM_INFO
	.align		4
.L_9:
        /*0018*/ 	.byte	0x04, 0x17
        /*001a*/ 	.short	(.L_11 - .L_10)
.L_10:
        /*001c*/ 	.word	0x00000000
        /*0020*/ 	.short	0x0001
        /*0022*/ 	.short	0x0008
        /*0024*/ 	.byte	0x00, 0xf5, 0x21, 0x00


	//----- nvinfo : EIATTR_KPARAM_INFO
	.align		4
.L_11:
        /*0028*/ 	.byte	0x04, 0x17
        /*002a*/ 	.short	(.L_13 - .L_12)
.L_12:
        /*002c*/ 	.word	0x00000000
        /*0030*/ 	.short	0x0000
        /*0032*/ 	.short	0x0000
        /*0034*/ 	.byte	0x00, 0xf0, 0x11, 0x00


	//----- nvinfo : EIATTR_SPARSE_MMA_MASK
	.align		4
.L_13:
        /*0038*/ 	.byte	0x03, 0x50
        /*003a*/ 	.short	0x0000


	//----- nvinfo : EIATTR_MAXREG_COUNT
	.align		4
        /*003c*/ 	.byte	0x03, 0x1b
        /*003e*/ 	.short	0x00ff


	//----- nvinfo : EIATTR_NUM_BARRIERS
	.align		4
        /*0040*/ 	.byte	0x02, 0x4c
        /*0042*/ 	.byte	0x01
	.zero		1


	//----- nvinfo : EIATTR_MERCURY_ISA_VERSION
	.align		4
        /*0044*/ 	.byte	0x03, 0x5f
        /*0046*/ 	.short	0x0101


	//----- nvinfo : EIATTR_VRC_CTA_INIT_COUNT
	.align		4
        /*0048*/ 	.byte	0x02, 0x4a
	.zero		1
	.zero		1


	//----- nvinfo : EIATTR_EXIT_INSTR_OFFSETS
	.align		4
        /*004c*/ 	.byte	0x04, 0x1c
        /*004e*/ 	.short	(.L_15 - .L_14)


	//   ....[0]....
.L_14:
        /*0050*/ 	.word	0x00000070


	//   ....[1]....
        /*0054*/ 	.word	0x00000160


	//----- nvinfo : EIATTR_CRS_STACK_SIZE
	.align		4
.L_15:
        /*0058*/ 	.byte	0x04, 0x1e
        /*005a*/ 	.short	(.L_17 - .L_16)
.L_16:
        /*005c*/ 	.word	0x00000000


	//----- nvinfo : EIATTR_CBANK_PARAM_SIZE
	.align		4
.L_17:
        /*0060*/ 	.byte	0x03, 0x19
        /*0062*/ 	.short	0x0014


	//----- nvinfo : EIATTR_PARAM_CBANK
	.align		4
        /*0064*/ 	.byte	0x04, 0x0a
        /*0066*/ 	.short	(.L_19 - .L_18)
	.align		4
.L_18:
        /*0068*/ 	.word	index@(.nv.constant0._Z29_cuda_parallel_multiplicationiPii)
        /*006c*/ 	.short	0x0380
        /*006e*/ 	.short	0x0014


	//----- nvinfo : EIATTR_SW_WAR
	.align		4
.L_19:
        /*0070*/ 	.byte	0x04, 0x36
        /*0072*/ 	.short	(.L_21 - .L_20)
.L_20:
        /*0074*/ 	.word	0x00000008
.L_21:


//--------------------- .nv.callgraph             --------------------------
	.section	.nv.callgraph,"",@"SHT_CUDA_CALLGRAPH"
	.align	4
	.sectionentsize	8
	.align		4
        /*0000*/ 	.word	0x00000000
	.align		4
        /*0004*/ 	.word	0xffffffff
	.align		4
        /*0008*/ 	.word	0x00000000
	.align		4
        /*000c*/ 	.word	0xfffffffe
	.align		4
        /*0010*/ 	.word	0x00000000
	.align		4
        /*0014*/ 	.word	0xfffffffd
	.align		4
        /*0018*/ 	.word	0x00000000
	.align		4
        /*001c*/ 	.word	0xfffffffc


//--------------------- .text._Z29_cuda_parallel_multiplicationiPii --------------------------
	.section	.text._Z29_cuda_parallel_multiplicationiPii,"ax",@progbits
	.align	128
        .global         _Z29_cuda_parallel_multiplicationiPii
        .type           _Z29_cuda_parallel_multiplicationiPii,@function
        .size           _Z29_cuda_parallel_multiplicationiPii,(.L_x_2 - _Z29_cuda_parallel_multiplicationiPii)
        .other          _Z29_cuda_parallel_multiplicationiPii,@"STO_CUDA_ENTRY STV_DEFAULT"
_Z29_cuda_parallel_multiplicationiPii:
.text._Z29_cuda_parallel_multiplicationiPii:
[----:B------:R-:W-:Y:S01]  /*0000*/  LDC R1, c[0x0][0x37c] ;  /* 0x0000df00ff017b82 */ /* 0x000fe20000000800 */
[----:B------:R-:W0:Y:S07]  /*0010*/  S2R R0, SR_TID.X ;  /* 0x0000000000007919 */ /* 0x000e2e0000002100 */
[----:B------:R-:W0:Y:S01]  /*0020*/  S2UR UR4, SR_CTAID.X ;  /* 0x00000000000479c3 */ /* 0x000e220000002500 */
[----:B------:R-:W1:Y:S07]  /*0030*/  LDCU UR5, c[0x0][0x380] ;  /* 0x00007000ff0577ac */ /* 0x000e6e0008000800 */
[----:B------:R-:W0:Y:S02]  /*0040*/  LDC R7, c[0x0][0x360] ;  /* 0x0000d800ff077b82 */ /* 0x000e240000000800 */
[----:B0-----:R-:W-:-:S05]  /*0050*/  IMAD R0, R7, UR4, R0 ;  /* 0x0000000407007c24 */ /* 0x001fca000f8e0200 */
[----:B-1----:R-:W-:-:S13]  /*0060*/  ISETP.GE.AND P0, PT, R0, UR5, PT ;  /* 0x0000000500007c0c */ /* 0x002fda000bf06270 */
[----:B------:R-:W-:Y:S05]  /*0070*/  @P0 EXIT ;  /* 0x000000000000094d */ /* 0x000fea0003800000 */
[----:B------:R-:W0:Y:S01]  /*0080*/  LDC.64 R4, c[0x0][0x388] ;  /* 0x0000e200ff047b82 */ /* 0x000e220000000a00 */
[----:B------:R-:W1:Y:S01]  /*0090*/  LDCU UR4, c[0x0][0x370] ;  /* 0x00006e00ff0477ac */ /* 0x000e620008000800 */
[----:B------:R-:W2:Y:S01]  /*00a0*/  LDCU.64 UR6, c[0x0][0x358] ;  /* 0x00006b00ff0677ac */ /* 0x000ea20008000a00 */
[----:B------:R-:W3:Y:S01]  /*00b0*/  LDCU UR8, c[0x0][0x390] ;  /* 0x00007200ff0877ac */ /* 0x000ee20008000800 */
[----:B-1----:R-:W-:-:S07]  /*00c0*/  IMAD R7, R7, UR4, RZ ;  /* 0x0000000407077c24 */ /* 0x002fce000f8e02ff */
.L_x_0:
[----:B01----:R-:W-:-:S05]  /*00d0*/  IMAD.WIDE R2, R0, 0x4, R4 ;  /* 0x0000000400027825 */ /* 0x003fca00078e0204 */
[----:B--2---:R-:W3:Y:S01]  /*00e0*/  LDG.E R6, desc[UR6][R2.64] ;  /* 0x0000000602067981 */ /* 0x004ee2000c1e1900 */
[----:B------:R-:W-:Y:S01]  /*00f0*/  IADD3 R0, PT, PT, R7, R0, RZ ;  /* 0x0000000007007210 */ /* 0x000fe20007ffe0ff */
[----:B------:R-:W-:Y:S05]  /*0100*/  WARPSYNC.ALL ;  /* 0x0000000000007948 */ /* 0x000fea0003800000 */
[----:B------:R-:W-:Y:S01]  /*0110*/  ISETP.GE.AND P0, PT, R0, UR5, PT ;  /* 0x0000000500007c0c */ /* 0x000fe2000bf06270 */
[----:B---3--:R-:W-:-:S05]  /*0120*/  IMAD R9, R6, UR8, RZ ;  /* 0x0000000806097c24 */ /* 0x008fca000f8e02ff */
[----:B------:R1:W-:Y:S01]  /*0130*/  STG.E desc[UR6][R2.64], R9 ;  /* 0x0000000902007986 */ /* 0x0003e2000c101906 */
[----:B------:R-:W-:Y:S06]  /*0140*/  BAR.SYNC.DEFER_BLOCKING 0x0 ;  /* 0x0000000000007b1d */ /* 0x000fec0000010000 */
[----:B------:R-:W-:Y:S05]  /*0150*/  @!P0 BRA `(.L_x_0) ;  /* 0xfffffffc00dc8947 */ /* 0x000fea000383ffff */
[----:B------:R-:W-:Y:S05]  /*0160*/  EXIT ;  /* 0x000000000000794d */ /* 0x000fea0003800000 */
.L_x_1:
[----:B------:R-:W-:-:S00]  /*0170*/  BRA `(.L_x_1) ;  /* 0xfffffffc00fc7947 */ /* 0x000fc0000383ffff */
[----:B------:R-:W-:-:S00]  /*0180*/  NOP ;  /* 0x0000000000007918 */ /* 0x000fc00000000000 */
[----:B------:R-:W-:-:S00]  /*0190*/  NOP ;  /* 0x0000000000007918 */ /* 0x000fc00000000000 */
[----:B------:R-:W-:-:S00]  /*01a0*/  NOP ;  /* 0x0000000000007918 */ /* 0x000fc00000000000 */
[----:B------:R-:W-:-:S00]  /*01b0*/  NOP ;  /* 0x0000000000007918 */ /* 0x000fc00000000000 */
[----:B------:R-:W-:-:S00]  /*01c0*/  NOP ;  /* 0x0000000000007918 */ /* 0x000fc00000000000 */
[----:B------:R-:W-:-:S00]  /*01d0*/  NOP ;  /* 0x0000000000007918 */ /* 0x000fc00000000000 */
[----:B------:R-:W-:-:S00]  /*01e0*/  NOP ;  /* 0x0000000000007918 */ /* 0x000fc00000000000 */
[----:B------:R-:W-:-:S00]  /*01f0*/  NOP ;  /* 0x0000000000007918 */ /* 0x000fc00000000000 */
.L_x_2:


//--------------------- .nv.shared.reserved.0     --------------------------
	.section	.nv.shared.reserved.0,"aw",@nobits
	.weak		__nv_reservedSMEM_offset_0_alias
	.size		__nv_reservedSMEM_offset_0_alias, 0, 64
	.other		__nv_reservedSMEM_offset_0_alias,@"STO_CUDA_RESERVED_SHARED STV_DEFAULT"
__nv_reservedSMEM_offset_0_alias:
	.zero		0
	.zero		64


//--------------------- .nv.constant0._Z29_cuda_parallel_multiplicationiPii --------------------------
	.section	.nv.constant0._Z29_cuda_parallel_multiplicationiPii,"a",@progbits
	.sectionflags	@""
	.align	4
.nv.constant0._Z29_cuda_parallel_multiplicationiPii:
	.zero		916


//--------------------- SYMBOLS --------------------------

	.type		.nv.reservedSmem.offset0,@object
	.size		.nv.reservedSmem.offset0,0x4
